	.headerflags	@"EF_CUDA_TEXMODE_UNIFIED EF_CUDA_64BIT_ADDRESS EF_CUDA_ACCELERATORS EF_CUDA_SM90 EF_CUDA_VIRTUAL_SM(EF_CUDA_SM90)"
	.elftype	@"ET_EXEC"


//--------------------- .nv.info                  --------------------------
	.section	.nv.info,"",@"SHT_CUDA_INFO"
	.align	4


	//----- nvinfo : EIATTR_REGCOUNT
	.align		4
        /*0000*/ 	.byte	0x04, 0x2f
        /*0002*/ 	.short	(.L_2 - .L_1)
	.align		4
.L_1:
        /*0004*/ 	.word	index@(triton_poi_fused_add_native_group_norm_relu_22)
        /*0008*/ 	.word	0x00000028


	//----- nvinfo : EIATTR_MIN_STACK_SIZE
	.align		4
.L_2:
        /*000c*/ 	.byte	0x04, 0x12
        /*000e*/ 	.short	(.L_4 - .L_3)
	.align		4
.L_3:
        /*0010*/ 	.word	index@(triton_poi_fused_add_native_group_norm_relu_22)
        /*0014*/ 	.word	0x00000000


	//----- nvinfo : EIATTR_FRAME_SIZE
	.align		4
.L_4:
        /*0018*/ 	.byte	0x04, 0x11
        /*001a*/ 	.short	(.L_6 - .L_5)
	.align		4
.L_5:
        /*001c*/ 	.word	index@(triton_poi_fused_add_native_group_norm_relu_22)
        /*0020*/ 	.word	0x00000000


	//----- nvinfo : EIATTR_MIN_STACK_SIZE
	.align		4
.L_6:
        /*0024*/ 	.byte	0x04, 0x12
        /*0026*/ 	.short	(.L_8 - .L_7)
	.align		4
.L_7:
        /*0028*/ 	.word	index@(triton_poi_fused_add_native_group_norm_relu_22)
        /*002c*/ 	.word	0x00000000
.L_8:


//--------------------- .nv.info.triton_poi_fused_add_native_group_norm_relu_22 --------------------------
	.section	.nv.info.triton_poi_fused_add_native_group_norm_relu_22,"",@"SHT_CUDA_INFO"
	.sectionflags	@""
	.align	4


	//----- nvinfo : EIATTR_CUDA_API_VERSION
	.align		4
        /*0000*/ 	.byte	0x04, 0x37
        /*0002*/ 	.short	(.L_10 - .L_9)
.L_9:
        /*0004*/ 	.word	0x0000007c


	//----- nvinfo : EIATTR_KPARAM_INFO
	.align		4
.L_10:
        /*0008*/ 	.byte	0x04, 0x17
        /*000a*/ 	.short	(.L_12 - .L_11)
.L_11:
        /*000c*/ 	.word	0x00000000
        /*0010*/ 	.short	0x000b
        /*0012*/ 	.short	0x0058
        /*0014*/ 	.byte	0x00, 0xf0, 0x11, 0x00


	//----- nvinfo : EIATTR_KPARAM_INFO
	.align		4
.L_12:
        /*0018*/ 	.byte	0x04, 0x17
        /*001a*/ 	.short	(.L_14 - .L_13)
.L_13:
        /*001c*/ 	.word	0x00000000
        /*0020*/ 	.short	0x000a
        /*0022*/ 	.short	0x0050
        /*0024*/ 	.byte	0x00, 0xf4, 0x21, 0x00


	//----- nvinfo : EIATTR_KPARAM_INFO
	.align		4
.L_14:
        /*0028*/ 	.byte	0x04, 0x17
        /*002a*/ 	.short	(.L_16 - .L_15)
.L_15:
        /*002c*/ 	.word	0x00000000
        /*0030*/ 	.short	0x0009
        /*0032*/ 	.short	0x0048
        /*0034*/ 	.byte	0x00, 0xf4, 0x21, 0x00


	//----- nvinfo : EIATTR_KPARAM_INFO
	.align		4
.L_16:
        /*0038*/ 	.byte	0x04, 0x17
        /*003a*/ 	.short	(.L_18 - .L_17)
.L_17:
        /*003c*/ 	.word	0x00000000
        /*0040*/ 	.short	0x0008
        /*0042*/ 	.short	0x0040
        /*0044*/ 	.byte	0x00, 0xf4, 0x21, 0x00


	//----- nvinfo : EIATTR_KPARAM_INFO
	.align		4
.L_18:
        /*0048*/ 	.byte	0x04, 0x17
        /*004a*/ 	.short	(.L_20 - .L_19)
.L_19:
        /*004c*/ 	.word	0x00000000
        /*0050*/ 	.short	0x0007
        /*0052*/ 	.short	0x0038
        /*0054*/ 	.byte	0x00, 0xf4, 0x21, 0x00


	//----- nvinfo : EIATTR_KPARAM_INFO
	.align		4
.L_20:
        /*0058*/ 	.byte	0x04, 0x17
        /*005a*/ 	.short	(.L_22 - .L_21)
.L_21:
        /*005c*/ 	.word	0x00000000
        /*0060*/ 	.short	0x0006
        /*0062*/ 	.short	0x0030
        /*0064*/ 	.byte	0x00, 0xf4, 0x21, 0x00


	//----- nvinfo : EIATTR_KPARAM_INFO
	.align		4
.L_22:
        /*0068*/ 	.byte	0x04, 0x17
        /*006a*/ 	.short	(.L_24 - .L_23)
.L_23:
        /*006c*/ 	.word	0x00000000
        /*0070*/ 	.short	0x0005
        /*0072*/ 	.short	0x0028
        /*0074*/ 	.byte	0x00, 0xf4, 0x21, 0x00


	//----- nvinfo : EIATTR_KPARAM_INFO
	.align		4
.L_24:
        /*0078*/ 	.byte	0x04, 0x17
        /*007a*/ 	.short	(.L_26 - .L_25)
.L_25:
        /*007c*/ 	.word	0x00000000
        /*0080*/ 	.short	0x0004
        /*0082*/ 	.short	0x0020
        /*0084*/ 	.byte	0x00, 0xf4, 0x21, 0x00


	//----- nvinfo : EIATTR_KPARAM_INFO
	.align		4
.L_26:
        /*0088*/ 	.byte	0x04, 0x17
        /*008a*/ 	.short	(.L_28 - .L_27)
.L_27:
        /*008c*/ 	.word	0x00000000
        /*0090*/ 	.short	0x0003
        /*0092*/ 	.short	0x0018
        /*0094*/ 	.byte	0x00, 0xf4, 0x21, 0x00


	//----- nvinfo : EIATTR_KPARAM_INFO
	.align		4
.L_28:
        /*0098*/ 	.byte	0x04, 0x17
        /*009a*/ 	.short	(.L_30 - .L_29)
.L_29:
        /*009c*/ 	.word	0x00000000
        /*00a0*/ 	.short	0x0002
        /*00a2*/ 	.short	0x0010
        /*00a4*/ 	.byte	0x00, 0xf4, 0x21, 0x00


	//----- nvinfo : EIATTR_KPARAM_INFO
	.align		4
.L_30:
        /*00a8*/ 	.byte	0x04, 0x17
        /*00aa*/ 	.short	(.L_32 - .L_31)
.L_31:
        /*00ac*/ 	.word	0x00000000
        /*00b0*/ 	.short	0x0001
        /*00b2*/ 	.short	0x0008
        /*00b4*/ 	.byte	0x00, 0xf4, 0x21, 0x00


	//----- nvinfo : EIATTR_KPARAM_INFO
	.align		4
.L_32:
        /*00b8*/ 	.byte	0x04, 0x17
        /*00ba*/ 	.short	(.L_34 - .L_33)
.L_33:
        /*00bc*/ 	.word	0x00000000
        /*00c0*/ 	.short	0x0000
        /*00c2*/ 	.short	0x0000
        /*00c4*/ 	.byte	0x00, 0xf4, 0x21, 0x00


	//----- nvinfo : EIATTR_SPARSE_MMA_MASK
	.align		4
.L_34:
        /*00c8*/ 	.byte	0x03, 0x50
        /*00ca*/ 	.short	0x0000


	//----- nvinfo : EIATTR_MAXREG_COUNT
	.align		4
        /*00cc*/ 	.byte	0x03, 0x1b
        /*00ce*/ 	.short	0x00ff


	//----- nvinfo : EIATTR_EXIT_INSTR_OFFSETS
	.align		4
        /*00d0*/ 	.byte	0x04, 0x1c
        /*00d2*/ 	.short	(.L_36 - .L_35)


	//   ....[0]....
.L_35:
        /*00d4*/ 	.word	0x00001090


	//----- nvinfo : EIATTR_REQNTID
	.align		4
.L_36:
        /*00d8*/ 	.byte	0x04, 0x10
        /*00da*/ 	.short	(.L_38 - .L_37)
.L_37:
        /*00dc*/ 	.word	0x00000080
        /*00e0*/ 	.word	0x00000001
        /*00e4*/ 	.word	0x00000001


	//----- nvinfo : EIATTR_CBANK_PARAM_SIZE
	.align		4
.L_38:
        /*00e8*/ 	.byte	0x03, 0x19
        /*00ea*/ 	.short	0x005c


	//----- nvinfo : EIATTR_PARAM_CBANK
	.align		4
        /*00ec*/ 	.byte	0x04, 0x0a
        /*00ee*/ 	.short	(.L_40 - .L_39)
	.align		4
.L_39:
        /*00f0*/ 	.word	index@(.nv.constant0.triton_poi_fused_add_native_group_norm_relu_22)
        /*00f4*/ 	.short	0x0210
        /*00f6*/ 	.short	0x005c


	//----- nvinfo : EIATTR_SW_WAR
	.align		4
.L_40:
        /*00f8*/ 	.byte	0x04, 0x36
        /*00fa*/ 	.short	(.L_42 - .L_41)
.L_41:
        /*00fc*/ 	.word	0x00000008
.L_42:


//--------------------- .nv.callgraph             --------------------------
	.section	.nv.callgraph,"",@"SHT_CUDA_CALLGRAPH"
	.align	4
	.sectionentsize	8
	.align		4
        /*0000*/ 	.word	0x00000000
	.align		4
        /*0004*/ 	.word	0xffffffff
	.align		4
        /*0008*/ 	.word	0x00000000
	.align		4
        /*000c*/ 	.word	0xfffffffe
	.align		4
        /*0010*/ 	.word	0x00000000
	.align		4
        /*0014*/ 	.word	0xfffffffd
	.align		4
        /*0018*/ 	.word	0x00000000
	.align		4
        /*001c*/ 	.word	0xfffffffc


//--------------------- .nv.constant4             --------------------------
	.section	.nv.constant4,"a",@progbits
	.align	8
	.align		8
.nv.constant4:
        /*0000*/ 	.dword	_$_str


//--------------------- .text.triton_poi_fused_add_native_group_norm_relu_22 --------------------------
	.section	.text.triton_poi_fused_add_native_group_norm_relu_22,"ax",@progbits
	.align	128
        .global         triton_poi_fused_add_native_group_norm_relu_22
        .type           triton_poi_fused_add_native_group_norm_relu_22,@function
        .size           triton_poi_fused_add_native_group_norm_relu_22,(.L_x_1 - triton_poi_fused_add_native_group_norm_relu_22)
        .other          triton_poi_fused_add_native_group_norm_relu_22,@"STO_CUDA_ENTRY STV_DEFAULT"
triton_poi_fused_add_native_group_norm_relu_22:
.text.triton_poi_fused_add_native_group_norm_relu_22:
[----:B------:R-:W-:Y:S01]  /*0000*/  LDC R1, c[0x0][0x28] ;  /* 0x00000a00ff017b82 */ /* 0x000fe20000000800 */
[----:B------:R-:W1:Y:S07]  /*0010*/  S2R R0, SR_TID.X ;  /* 0x0000000000007919 */ /* 0x000e6e0000002100 */
[----:B------:R-:W2:Y:S01]  /*0020*/  LDC.64 R8, c[0x0][0x218] ;  /* 0x00008600ff087b82 */ /* 0x000ea20000000a00 */
[----:B------:R-:W-:Y:S01]  /*0030*/  ULDC.64 UR4, c[0x0][0x208] ;  /* 0x0000820000047ab9 */ /* 0x000fe20000000a00 */
[----:B------:R-:W3:Y:S01]  /*0040*/  S2R R3, SR_CTAID.X ;  /* 0x0000000000037919 */ /* 0x000ee20000002500 */
[----:B-1----:R-:W-:-:S04]  /*0050*/  SHF.L.U32 R0, R0, 0x2, RZ ;  /* 0x0000000200007819 */ /* 0x002fc800000006ff */
[----:B------:R-:W-:Y:S02]  /*0060*/  LOP3.LUT R0, R0, 0x1fc, RZ, 0xc0, !PT ;  /* 0x000001fc00007812 */ /* 0x000fe400078ec0ff */
[----:B---3--:R-:W-:Y:S02]  /*0070*/  SHF.R.S32.HI R11, RZ, 0x15, R3 ;  /* 0x00000015ff0b7819 */ /* 0x008fe40000011403 */
[----:B------:R-:W-:Y:S02]  /*0080*/  LEA R0, R3, R0, 0xa ;  /* 0x0000000003007211 */ /* 0x000fe400078e50ff */
[----:B------:R-:W-:Y:S02]  /*0090*/  SGXT R11, R11, 0x1 ;  /* 0x000000010b0b781a */ /* 0x000fe40000000200 */
[----:B------:R-:W-:Y:S01]  /*00a0*/  IADD3 R12, R0, 0x1, RZ ;  /* 0x00000001000c7810 */ /* 0x000fe20007ffe0ff */
[----:B--2---:R-:W-:Y:S01]  /*00b0*/  IMAD.WIDE R8, R0, 0x4, R8 ;  /* 0x0000000400087825 */ /* 0x004fe200078e0208 */
[----:B------:R-:W-:-:S02]  /*00c0*/  IADD3 R14, R0, 0x2, RZ ;  /* 0x00000002000e7810 */ /* 0x000fc40007ffe0ff */
[C---:B------:R-:W-:Y:S02]  /*00d0*/  LEA.HI R13, R11.reuse, R12, RZ, 0x9 ;  /* 0x0000000c0b0d7211 */ /* 0x040fe400078f48ff */
[----:B------:R-:W-:Y:S02]  /*00e0*/  LEA.HI R15, R11, R14, RZ, 0x9 ;  /* 0x0000000e0b0f7211 */ /* 0x000fe400078f48ff */
[----:B------:R-:W-:Y:S02]  /*00f0*/  LOP3.LUT R13, R13, 0xfe00, RZ, 0xc0, !PT ;  /* 0x0000fe000d0d7812 */ /* 0x000fe400078ec0ff */
[----:B------:R-:W-:Y:S02]  /*0100*/  LEA.HI R2, R11, R0, RZ, 0x9 ;  /* 0x000000000b027211 */ /* 0x000fe400078f48ff */
[----:B------:R-:W-:Y:S02]  /*0110*/  IADD3 R13, R12, -R13, RZ ;  /* 0x8000000d0c0d7210 */ /* 0x000fe40007ffe0ff */
[----:B------:R-:W-:-:S02]  /*0120*/  IADD3 R12, R0, 0x3, RZ ;  /* 0x00000003000c7810 */ /* 0x000fc40007ffe0ff */
[----:B------:R-:W-:Y:S02]  /*0130*/  LOP3.LUT R15, R15, 0xfe00, RZ, 0xc0, !PT ;  /* 0x0000fe000f0f7812 */ /* 0x000fe400078ec0ff */
[----:B------:R-:W-:Y:S02]  /*0140*/  LOP3.LUT R3, R2, 0xfffffe00, RZ, 0xc0, !PT ;  /* 0xfffffe0002037812 */ /* 0x000fe400078ec0ff */
[----:B------:R-:W-:Y:S02]  /*0150*/  LEA.HI R10, R11, R0, RZ, 0x11 ;  /* 0x000000000b0a7211 */ /* 0x000fe400078f88ff */
[----:B------:R-:W-:Y:S02]  /*0160*/  PRMT R17, R13, 0x9910, RZ ;  /* 0x000099100d117816 */ /* 0x000fe400000000ff */
[----:B------:R-:W-:Y:S02]  /*0170*/  LEA.HI R11, R11, R12, RZ, 0x9 ;  /* 0x0000000c0b0b7211 */ /* 0x000fe400078f48ff */
[----:B------:R-:W-:-:S02]  /*0180*/  IADD3 R15, R14, -R15, RZ ;  /* 0x8000000f0e0f7210 */ /* 0x000fc40007ffe0ff */
[----:B------:R-:W-:Y:S02]  /*0190*/  IADD3 R16, R0, -R3, RZ ;  /* 0x8000000300107210 */ /* 0x000fe40007ffe0ff */
[----:B------:R-:W-:Y:S02]  /*01a0*/  MOV R14, R17 ;  /* 0x00000011000e7202 */ /* 0x000fe40000000f00 */
[----:B------:R-:W-:Y:S02]  /*01b0*/  LOP3.LUT R11, R11, 0xfe00, RZ, 0xc0, !PT ;  /* 0x0000fe000b0b7812 */ /* 0x000fe400078ec0ff */
[----:B------:R-:W-:Y:S02]  /*01c0*/  PRMT R17, R15, 0x9910, RZ ;  /* 0x000099100f117816 */ /* 0x000fe400000000ff */
[----:B------:R-:W-:Y:S02]  /*01d0*/  PRMT R2, R16, 0x9910, RZ ;  /* 0x0000991010027816 */ /* 0x000fe400000000ff */
[----:B------:R-:W-:-:S02]  /*01e0*/  SHF.R.S32.HI R14, RZ, 0xf, R14 ;  /* 0x0000000fff0e7819 */ /* 0x000fc4000001140e */
[----:B------:R-:W-:Y:S02]  /*01f0*/  IADD3 R11, R12, -R11, RZ ;  /* 0x8000000b0c0b7210 */ /* 0x000fe40007ffe0ff */
[----:B------:R-:W-:Y:S02]  /*0200*/  MOV R12, R17 ;  /* 0x00000011000c7202 */ /* 0x000fe40000000f00 */
[----:B------:R-:W-:Y:S02]  /*0210*/  SHF.R.S32.HI R2, RZ, 0xf, R2 ;  /* 0x0000000fff027819 */ /* 0x000fe40000011402 */
[----:B------:R-:W-:Y:S02]  /*0220*/  LOP3.LUT R14, R14, 0xffff, RZ, 0xc0, !PT ;  /* 0x0000ffff0e0e7812 */ /* 0x000fe400078ec0ff */
[----:B------:R-:W-:Y:S02]  /*0230*/  SHF.R.S32.HI R12, RZ, 0xf, R12 ;  /* 0x0000000fff0c7819 */ /* 0x000fe4000001140c */
[----:B------:R-:W-:-:S02]  /*0240*/  LOP3.LUT R3, R2, 0xffff, RZ, 0xc0, !PT ;  /* 0x0000ffff02037812 */ /* 0x000fc400078ec0ff */
[----:B------:R-:W-:Y:S02]  /*0250*/  LEA.HI R13, R14, R13, RZ, 0x15 ;  /* 0x0000000d0e0d7211 */ /* 0x000fe400078fa8ff */
[----:B------:R-:W-:Y:S02]  /*0260*/  LOP3.LUT R14, R12, 0xffff, RZ, 0xc0, !PT ;  /* 0x0000ffff0c0e7812 */ /* 0x000fe400078ec0ff */
[----:B------:R-:W-:Y:S02]  /*0270*/  LEA.HI R2, R3, R16, RZ, 0x15 ;  /* 0x0000001003027211 */ /* 0x000fe400078fa8ff */
[----:B------:R-:W-:Y:S02]  /*0280*/  PRMT R17, R11, 0x9910, RZ ;  /* 0x000099100b117816 */ /* 0x000fe400000000ff */
[----:B------:R-:W-:Y:S02]  /*0290*/  LEA.HI R15, R14, R15, RZ, 0x15 ;  /* 0x0000000f0e0f7211 */ /* 0x000fe400078fa8ff */
[----:B------:R-:W-:-:S02]  /*02a0*/  PRMT R4, R2, 0x9910, RZ ;  /* 0x0000991002047816 */ /* 0x000fc400000000ff */
[----:B------:R-:W1:Y:S01]  /*02b0*/  LDC.64 R2, c[0x0][0x220] ;  /* 0x00008800ff027b82 */ /* 0x000e620000000a00 */
[----:B------:R-:W-:Y:S02]  /*02c0*/  SHF.R.S32.HI R12, RZ, 0xf, R17 ;  /* 0x0000000fff0c7819 */ /* 0x000fe40000011411 */
[----:B------:R-:W-:Y:S02]  /*02d0*/  PRMT R17, R15, 0x9910, RZ ;  /* 0x000099100f117816 */ /* 0x000fe400000000ff */
[----:B------:R-:W-:Y:S02]  /*02e0*/  SHF.R.S32.HI R4, RZ, 0x5, R4 ;  /* 0x00000005ff047819 */ /* 0x000fe40000011404 */
[----:B------:R-:W-:Y:S01]  /*02f0*/  SHF.R.S32.HI R19, RZ, 0x11, R10 ;  /* 0x00000011ff137819 */ /* 0x000fe2000001140a */
[----:B------:R-:W2:Y:S01]  /*0300*/  LDC.64 R14, c[0x0][0x228] ;  /* 0x00008a00ff0e7b82 */ /* 0x000ea20000000a00 */
[----:B------:R-:W-:Y:S02]  /*0310*/  LOP3.LUT R18, R12, 0xffff, RZ, 0xc0, !PT ;  /* 0x0000ffff0c127812 */ /* 0x000fe400078ec0ff */
[----:B------:R-:W-:-:S02]  /*0320*/  PRMT R13, R13, 0x9910, RZ ;  /* 0x000099100d0d7816 */ /* 0x000fc400000000ff */
[----:B------:R-:W-:Y:S02]  /*0330*/  PRMT R34, R4, 0x9910, RZ ;  /* 0x0000991004227816 */ /* 0x000fe400000000ff */
[----:B------:R-:W-:Y:S01]  /*0340*/  LEA.HI R11, R18, R11, RZ, 0x15 ;  /* 0x0000000b120b7211 */ /* 0x000fe200078fa8ff */
[----:B------:R-:W3:Y:S01]  /*0350*/  LDG.E.128 R4, desc[UR4][R8.64] ;  /* 0x0000000408047981 */ /* 0x000ee2000c1e1d00 */
[----:B------:R-:W-:Y:S02]  /*0360*/  SHF.R.S32.HI R12, RZ, 0x5, R13 ;  /* 0x00000005ff0c7819 */ /* 0x000fe4000001140d */
[----:B------:R-:W-:Y:S02]  /*0370*/  MOV R13, R17 ;  /* 0x00000011000d7202 */ /* 0x000fe40000000f00 */
[----:B------:R-:W-:Y:S02]  /*0380*/  LEA R24, R19, R34, 0x4 ;  /* 0x0000002213187211 */ /* 0x000fe400078e20ff */
[----:B------:R-:W-:-:S02]  /*0390*/  PRMT R17, R11, 0x9910, RZ ;  /* 0x000099100b117816 */ /* 0x000fc400000000ff */
[----:B------:R-:W-:Y:S01]  /*03a0*/  SHF.R.S32.HI R11, RZ, 0x5, R13 ;  /* 0x00000005ff0b7819 */ /* 0x000fe2000001140d */
[----:B-1----:R-:W-:Y:S01]  /*03b0*/  IMAD.WIDE R28, R24, 0x4, R2 ;  /* 0x00000004181c7825 */ /* 0x002fe200078e0202 */
[----:B------:R-:W-:Y:S02]  /*03c0*/  PRMT R12, R12, 0x9910, RZ ;  /* 0x000099100c0c7816 */ /* 0x000fe400000000ff */
[----:B------:R-:W-:Y:S02]  /*03d0*/  MOV R13, R17 ;  /* 0x00000011000d7202 */ /* 0x000fe40000000f00 */
[----:B------:R-:W-:Y:S01]  /*03e0*/  PRMT R30, R11, 0x9910, RZ ;  /* 0x000099100b1e7816 */ /* 0x000fe200000000ff */
[----:B--2---:R-:W-:Y:S01]  /*03f0*/  IMAD.WIDE R26, R24, 0x4, R14 ;  /* 0x00000004181a7825 */ /* 0x004fe200078e020e */
[----:B------:R-:W-:Y:S01]  /*0400*/  LEA R20, R19, R12, 0x4 ;  /* 0x0000000c13147211 */ /* 0x000fe200078e20ff */
[----:B------:R1:W3:Y:S01]  /*0410*/  LDG.E.EL R28, desc[UR4][R28.64] ;  /* 0x000000041c1c7981 */ /* 0x0002e2000c2e1900 */
[----:B------:R-:W-:-:S02]  /*0420*/  SHF.R.S32.HI R11, RZ, 0x5, R13 ;  /* 0x00000005ff0b7819 */ /* 0x000fc4000001140d */
[----:B------:R-:W-:Y:S01]  /*0430*/  IADD3 R10, R10, 0x200, RZ ;  /* 0x000002000a0a7810 */ /* 0x000fe20007ffe0ff */
[----:B------:R-:W-:Y:S01]  /*0440*/  IMAD.WIDE R22, R20, 0x4, R2 ;  /* 0x0000000414167825 */ /* 0x000fe200078e0202 */
[----:B------:R-:W-:Y:S01]  /*0450*/  LEA R18, R19, R30, 0x4 ;  /* 0x0000001e13127211 */ /* 0x000fe200078e20ff */
[----:B------:R2:W4:Y:S01]  /*0460*/  LDG.E.EL R26, desc[UR4][R26.64] ;  /* 0x000000041a1a7981 */ /* 0x000522000c2e1900 */
[----:B-1----:R-:W-:-:S03]  /*0470*/  PRMT R29, R11, 0x9910, RZ ;  /* 0x000099100b1d7816 */ /* 0x002fc600000000ff */
[----:B------:R1:W5:Y:S01]  /*0480*/  LDG.E.EL R17, desc[UR4][R22.64] ;  /* 0x0000000416117981 */ /* 0x000362000c2e1900 */
[C---:B------:R-:W-:Y:S01]  /*0490*/  IMAD.WIDE R32, R18.reuse, 0x4, R2 ;  /* 0x0000000412207825 */ /* 0x040fe200078e0202 */
[----:B------:R-:W-:Y:S02]  /*04a0*/  LEA R19, R19, R29, 0x4 ;  /* 0x0000001d13137211 */ /* 0x000fe400078e20ff */
[----:B--2---:R-:W-:Y:S01]  /*04b0*/  SHF.R.S32.HI R27, RZ, 0x11, R10 ;  /* 0x00000011ff1b7819 */ /* 0x004fe2000001140a */
[--C-:B------:R-:W-:Y:S01]  /*04c0*/  IMAD.WIDE R10, R18, 0x4, R14.reuse ;  /* 0x00000004120a7825 */ /* 0x100fe200078e020e */
[----:B------:R2:W4:Y:S02]  /*04d0*/  LDG.E.EL R35, desc[UR4][R32.64] ;  /* 0x0000000420237981 */ /* 0x000524000c2e1900 */
[C---:B------:R-:W-:Y:S01]  /*04e0*/  LEA R25, R27.reuse, R34, 0x4 ;  /* 0x000000221b197211 */ /* 0x040fe200078e20ff */
[----:B-1----:R-:W-:Y:S01]  /*04f0*/  IMAD.WIDE R22, R20, 0x4, R14 ;  /* 0x0000000414167825 */ /* 0x002fe200078e020e */
[----:B------:R-:W-:Y:S01]  /*0500*/  LEA R21, R27, R12, 0x4 ;  /* 0x0000000c1b157211 */ /* 0x000fe200078e20ff */
[----:B------:R1:W4:Y:S02]  /*0510*/  LDG.E.EL R13, desc[UR4][R10.64] ;  /* 0x000000040a0d7981 */ /* 0x000324000c2e1900 */
[----:B------:R-:W-:-:S02]  /*0520*/  IMAD.WIDE R36, R19, 0x4, R2 ;  /* 0x0000000413247825 */ /* 0x000fc400078e0202 */
[----:B------:R1:W4:Y:S02]  /*0530*/  LDG.E.EL R31, desc[UR4][R22.64] ;  /* 0x00000004161f7981 */ /* 0x000324000c2e1900 */
[--C-:B--2---:R-:W-:Y:S02]  /*0540*/  IMAD.WIDE R32, R25, 0x4, R2.reuse ;  /* 0x0000000419207825 */ /* 0x104fe400078e0202 */
[----:B------:R-:W2:Y:S02]  /*0550*/  LDG.E.EL R12, desc[UR4][R36.64] ;  /* 0x00000004240c7981 */ /* 0x000ea4000c2e1900 */
[----:B-1----:R-:W-:Y:S01]  /*0560*/  IMAD.WIDE R10, R21, 0x4, R2 ;  /* 0x00000004150a7825 */ /* 0x002fe200078e0202 */
[C---:B0-----:R-:W-:Y:S02]  /*0570*/  LEA R22, R27.reuse, R30, 0x4 ;  /* 0x0000001e1b167211 */ /* 0x041fe400078e20ff */
[----:B------:R-:W-:Y:S02]  /*0580*/  LEA R23, R27, R29, 0x4 ;  /* 0x0000001d1b177211 */ /* 0x000fe400078e20ff */
[----:B------:R0:W2:Y:S04]  /*0590*/  LDG.E.EL R30, desc[UR4][R10.64] ;  /* 0x000000040a1e7981 */ /* 0x0000a8000c2e1900 */
[----:B------:R1:W2:Y:S01]  /*05a0*/  LDG.E.EL R29, desc[UR4][R32.64] ;  /* 0x00000004201d7981 */ /* 0x0002a2000c2e1900 */
[----:B0-----:R-:W-:-:S04]  /*05b0*/  IMAD.WIDE R10, R19, 0x4, R14 ;  /* 0x00000004130a7825 */ /* 0x001fc800078e020e */
[--C-:B-1----:R-:W-:Y:S01]  /*05c0*/  IMAD.WIDE R32, R22, 0x4, R2.reuse ;  /* 0x0000000416207825 */ /* 0x102fe200078e0202 */
[----:B------:R-:W2:Y:S03]  /*05d0*/  LDG.E.EL R34, desc[UR4][R10.64] ;  /* 0x000000040a227981 */ /* 0x000ea6000c2e1900 */
[----:B------:R-:W-:Y:S02]  /*05e0*/  IMAD.WIDE R2, R23, 0x4, R2 ;  /* 0x0000000417027825 */ /* 0x000fe400078e0202 */
[----:B------:R-:W2:Y:S04]  /*05f0*/  LDG.E.EL R32, desc[UR4][R32.64] ;  /* 0x0000000420207981 */ /* 0x000ea8000c2e1900 */
[----:B------:R-:W2:Y:S04]  /*0600*/  LDG.E.128 R8, desc[UR4][R8.64+0x800] ;  /* 0x0008000408087981 */ /* 0x000ea8000c1e1d00 */
[----:B------:R0:W2:Y:S02]  /*0610*/  LDG.E.EL R33, desc[UR4][R2.64] ;  /* 0x0000000402217981 */ /* 0x0000a4000c2e1900 */
[----:B0-----:R-:W-:-:S05]  /*0620*/  IMAD.WIDE R2, R25, 0x4, R14 ;  /* 0x0000000419027825 */ /* 0x001fca00078e020e */
[----:B------:R0:W2:Y:S02]  /*0630*/  LDG.E.EL R27, desc[UR4][R2.64] ;  /* 0x00000004021b7981 */ /* 0x0000a4000c2e1900 */
[----:B0-----:R-:W-:-:S04]  /*0640*/  IMAD.WIDE R2, R21, 0x4, R14 ;  /* 0x0000000415027825 */ /* 0x001fc800078e020e */
[----:B---3--:R-:W-:Y:S02]  /*0650*/  FADD R4, R4, -R28 ;  /* 0x8000001c04047221 */ /* 0x008fe40000000000 */
[----:B------:R5:W3:Y:S02]  /*0660*/  LDG.E.EL R28, desc[UR4][R2.64] ;  /* 0x00000004021c7981 */ /* 0x000ae4000c2e1900 */
[----:B-----5:R-:W-:Y:S01]  /*0670*/  FADD R2, R5, -R17 ;  /* 0x8000001105027221 */ /* 0x020fe20000000000 */
[----:B------:R-:W-:Y:S01]  /*0680*/  HFMA2.MMA R17, -RZ, RZ, 0.625, 0 ;  /* 0x39000000ff117435 */ /* 0x000fe200000001ff */
[----:B----4-:R-:W-:Y:S01]  /*0690*/  FADD R3, R6, -R35 ;  /* 0x8000002306037221 */ /* 0x010fe20000000000 */
[----:B--2---:R-:W-:Y:S01]  /*06a0*/  FADD R12, R7, -R12 ;  /* 0x8000000c070c7221 */ /* 0x004fe20000000000 */
[----:B------:R-:W-:-:S04]  /*06b0*/  IMAD.WIDE R6, R22, 0x4, R14 ;  /* 0x0000000416067825 */ /* 0x000fc800078e020e */
[----:B------:R-:W-:Y:S02]  /*06c0*/  IMAD.WIDE R14, R23, 0x4, R14 ;  /* 0x00000004170e7825 */ /* 0x000fe400078e020e */
[----:B------:R-:W2:Y:S02]  /*06d0*/  LDG.E.EL R6, desc[UR4][R6.64] ;  /* 0x0000000406067981 */ /* 0x000ea4000c2e1900 */
[-C--:B------:R-:W-:Y:S01]  /*06e0*/  FFMA R26, R26, R17.reuse, 9.9999997473787516356e-06 ;  /* 0x3727c5ac1a1a7423 */ /* 0x080fe20000000011 */
[-C--:B------:R-:W-:Y:S01]  /*06f0*/  FFMA R31, R31, R17.reuse, 9.9999997473787516356e-06 ;  /* 0x3727c5ac1f1f7423 */ /* 0x080fe20000000011 */
[-C--:B------:R-:W-:Y:S01]  /*0700*/  FFMA R13, R13, R17.reuse, 9.9999997473787516356e-06 ;  /* 0x3727c5ac0d0d7423 */ /* 0x080fe20000000011 */
[----:B------:R0:W4:Y:S01]  /*0710*/  LDG.E.EL R7, desc[UR4][R14.64] ;  /* 0x000000040e077981 */ /* 0x000122000c2e1900 */
[----:B------:R-:W-:Y:S02]  /*0720*/  FFMA R36, R34, R17, 9.9999997473787516356e-06 ;  /* 0x3727c5ac22247423 */ /* 0x000fe40000000011 */
[----:B------:R-:W1:Y:S08]  /*0730*/  LDC.64 R34, c[0x0][0x240] ;  /* 0x00009000ff227b82 */ /* 0x000e700000000a00 */
[----:B0-----:R-:W0:Y:S01]  /*0740*/  LDC.64 R14, c[0x0][0x248] ;  /* 0x00009200ff0e7b82 */ /* 0x001e220000000a00 */
[----:B------:R-:W5:Y:S01]  /*0750*/  MUFU.RSQ R26, R26 ;  /* 0x0000001a001a7308 */ /* 0x000f620000001400 */
[----:B------:R-:W-:-:S07]  /*0760*/  FADD R8, R8, -R29 ;  /* 0x8000001d08087221 */ /* 0x000fce0000000000 */
[----:B------:R-:W1:Y:S08]  /*0770*/  MUFU.RSQ R31, R31 ;  /* 0x0000001f001f7308 */ /* 0x000e700000001400 */
[----:B------:R-:W1:Y:S01]  /*0780*/  MUFU.RSQ R13, R13 ;  /* 0x0000000d000d7308 */ /* 0x000e620000001400 */
[----:B------:R-:W-:-:S07]  /*0790*/  FFMA R27, R27, R17, 9.9999997473787516356e-06 ;  /* 0x3727c5ac1b1b7423 */ /* 0x000fce0000000011 */
[----:B------:R-:W1:Y:S08]  /*07a0*/  MUFU.RSQ R29, R36 ;  /* 0x00000024001d7308 */ /* 0x000e700000001400 */
[----:B------:R-:W0:Y:S01]  /*07b0*/  MUFU.RSQ R27, R27 ;  /* 0x0000001b001b7308 */ /* 0x000e220000001400 */
[----:B------:R-:W-:Y:S01]  /*07c0*/  FADD R32, R10, -R32 ;  /* 0x800000200a207221 */ /* 0x000fe20000000000 */
[----:B------:R-:W-:Y:S01]  /*07d0*/  FADD R33, R11, -R33 ;  /* 0x800000210b217221 */ /* 0x000fe20000000000 */
[----:B-----5:R-:W-:Y:S01]  /*07e0*/  FMUL R26, R26, R4 ;  /* 0x000000041a1a7220 */ /* 0x020fe20000400000 */
[----:B------:R-:W-:Y:S01]  /*07f0*/  FADD R5, R9, -R30 ;  /* 0x8000001e09057221 */ /* 0x000fe20000000000 */
[----:B-1----:R-:W-:Y:S01]  /*0800*/  FMUL R2, R31, R2 ;  /* 0x000000021f027220 */ /* 0x002fe20000400000 */
[----:B------:R-:W-:Y:S01]  /*0810*/  FMUL R3, R13, R3 ;  /* 0x000000030d037220 */ /* 0x000fe20000400000 */
[----:B------:R-:W-:Y:S01]  /*0820*/  FMUL R4, R29, R12 ;  /* 0x0000000c1d047220 */ /* 0x000fe20000400000 */
[----:B0-----:R-:W-:-:S04]  /*0830*/  IMAD.WIDE R10, R20, 0x4, R14 ;  /* 0x00000004140a7825 */ /* 0x001fc800078e020e */
[----:B------:R-:W-:Y:S01]  /*0840*/  IMAD.WIDE R30, R24, 0x4, R14 ;  /* 0x00000004181e7825 */ /* 0x000fe200078e020e */
[----:B------:R-:W5:Y:S03]  /*0850*/  LDG.E.EL R29, desc[UR4][R10.64] ;  /* 0x000000040a1d7981 */ /* 0x000f66000c2e1900 */
[----:B------:R-:W-:-:S04]  /*0860*/  IMAD.WIDE R12, R0, 0x4, R34 ;  /* 0x00000004000c7825 */ /* 0x000fc800078e0222 */
[----:B------:R-:W-:Y:S01]  /*0870*/  FMUL R27, R27, R8 ;  /* 0x000000081b1b7220 */ /* 0x000fe20000400000 */
[----:B------:R0:W5:Y:S04]  /*0880*/  LDG.E.EL R34, desc[UR4][R30.64] ;  /* 0x000000041e227981 */ /* 0x000168000c2e1900 */
[----:B------:R-:W5:Y:S01]  /*0890*/  LDG.E.128 R8, desc[UR4][R12.64] ;  /* 0x000000040c087981 */ /* 0x000f62000c1e1d00 */
[----:B------:R-:W-:-:S04]  /*08a0*/  IMAD.WIDE R36, R19, 0x4, R14 ;  /* 0x0000000413247825 */ /* 0x000fc800078e020e */
[----:B0-----:R-:W-:-:S06]  /*08b0*/  IMAD.WIDE R30, R18, 0x4, R14 ;  /* 0x00000004121e7825 */ /* 0x001fcc00078e020e */
[----:B------:R-:W5:Y:S04]  /*08c0*/  LDG.E.EL R30, desc[UR4][R30.64] ;  /* 0x000000041e1e7981 */ /* 0x000f68000c2e1900 */
[----:B------:R0:W5:Y:S02]  /*08d0*/  LDG.E.EL R31, desc[UR4][R36.64] ;  /* 0x00000004241f7981 */ /* 0x000164000c2e1900 */
[----:B0-----:R-:W-:-:S04]  /*08e0*/  IMAD.WIDE R36, R21, 0x4, R14 ;  /* 0x0000000415247825 */ /* 0x001fc800078e020e */
[----:B---3--:R-:W-:-:S06]  /*08f0*/  FFMA R28, R28, R17, 9.9999997473787516356e-06 ;  /* 0x3727c5ac1c1c7423 */ /* 0x008fcc0000000011 */
[----:B------:R-:W-:Y:S01]  /*0900*/  MUFU.RSQ R28, R28 ;  /* 0x0000001c001c7308 */ /* 0x000fe20000001400 */
[----:B--2---:R-:W-:-:S07]  /*0910*/  FFMA R6, R6, R17, 9.9999997473787516356e-06 ;  /* 0x3727c5ac06067423 */ /* 0x004fce0000000011 */
[----:B------:R-:W0:Y:S01]  /*0920*/  MUFU.RSQ R35, R6 ;  /* 0x0000000600237308 */ /* 0x000e220000001400 */
[----:B----4-:R-:W-:-:S07]  /*0930*/  FFMA R7, R7, R17, 9.9999997473787516356e-06 ;  /* 0x3727c5ac07077423 */ /* 0x010fce0000000011 */
[----:B------:R-:W1:Y:S01]  /*0940*/  MUFU.RSQ R7, R7 ;  /* 0x0000000700077308 */ /* 0x000e620000001400 */
[----:B0-----:R-:W-:Y:S01]  /*0950*/  FMUL R6, R35, R32 ;  /* 0x0000002023067220 */ /* 0x001fe20000400000 */
[----:B------:R-:W-:Y:S01]  /*0960*/  FMUL R5, R28, R5 ;  /* 0x000000051c057220 */ /* 0x000fe20000400000 */
[----:B-1----:R-:W-:Y:S01]  /*0970*/  FMUL R7, R7, R33 ;  /* 0x0000002107077220 */ /* 0x002fe20000400000 */
[----:B------:R-:W-:-:S06]  /*0980*/  IMAD.WIDE R32, R25, 0x4, R14 ;  /* 0x0000000419207825 */ /* 0x000fcc00078e020e */
[----:B------:R-:W2:Y:S04]  /*0990*/  LDG.E.EL R32, desc[UR4][R32.64] ;  /* 0x0000000420207981 */ /* 0x000ea8000c2e1900 */
[----:B------:R0:W3:Y:S02]  /*09a0*/  LDG.E.EL R33, desc[UR4][R36.64] ;  /* 0x0000000424217981 */ /* 0x0000e4000c2e1900 */
[----:B0-----:R-:W0:Y:S01]  /*09b0*/  LDC.64 R36, c[0x0][0x250] ;  /* 0x00009400ff247b82 */ /* 0x001e220000000a00 */
[----:B-----5:R-:W-:Y:S01]  /*09c0*/  FADD R8, R8, -R34 ;  /* 0x8000002208087221 */ /* 0x020fe20000000000 */
[----:B------:R-:W-:-:S04]  /*09d0*/  IMAD.WIDE R34, R22, 0x4, R14 ;  /* 0x0000000416227825 */ /* 0x000fc800078e020e */
[----:B------:R-:W-:Y:S02]  /*09e0*/  IMAD.WIDE R14, R23, 0x4, R14 ;  /* 0x00000004170e7825 */ /* 0x000fe400078e020e */
[----:B------:R-:W4:Y:S04]  /*09f0*/  LDG.E.EL R34, desc[UR4][R34.64] ;  /* 0x0000000422227981 */ /* 0x000f28000c2e1900 */
[----:B------:R-:W5:Y:S04]  /*0a00*/  LDG.E.EL R28, desc[UR4][R14.64] ;  /* 0x000000040e1c7981 */ /* 0x000f68000c2e1900 */
[----:B------:R-:W4:Y:S01]  /*0a10*/  LDG.E.128 R12, desc[UR4][R12.64+0x800] ;  /* 0x000800040c0c7981 */ /* 0x000f22000c1e1d00 */
[----:B------:R-:W-:Y:S01]  /*0a20*/  FADD R30, R10, -R30 ;  /* 0x8000001e0a1e7221 */ /* 0x000fe20000000000 */
[----:B------:R-:W-:Y:S01]  /*0a30*/  FADD R31, R11, -R31 ;  /* 0x8000001f0b1f7221 */ /* 0x000fe20000000000 */
[----:B0-----:R-:W-:-:S04]  /*0a40*/  IMAD.WIDE R10, R24, 0x4, R36 ;  /* 0x00000004180a7825 */ /* 0x001fc800078e0224 */
[----:B------:R-:W-:Y:S02]  /*0a50*/  FADD R29, R9, -R29 ;  /* 0x8000001d091d7221 */ /* 0x000fe40000000000 */
[----:B------:R0:W3:Y:S02]  /*0a60*/  LDG.E.EL R9, desc[UR4][R10.64] ;  /* 0x000000040a097981 */ /* 0x0000e4000c2e1900 */
[----:B0-----:R-:W-:-:S04]  /*0a70*/  IMAD.WIDE R10, R25, 0x4, R36 ;  /* 0x00000004190a7825 */ /* 0x001fc800078e0224 */
[----:B----4-:R-:W-:Y:S01]  /*0a80*/  FADD R25, R14, -R34 ;  /* 0x800000220e197221 */ /* 0x010fe20000000000 */
[----:B-----5:R-:W-:Y:S01]  /*0a90*/  FADD R28, R15, -R28 ;  /* 0x8000001c0f1c7221 */ /* 0x020fe20000000000 */
[----:B------:R-:W-:-:S04]  /*0aa0*/  IMAD.WIDE R14, R20, 0x4, R36 ;  /* 0x00000004140e7825 */ /* 0x000fc800078e0224 */
[----:B--2---:R-:W-:Y:S01]  /*0ab0*/  FADD R32, R12, -R32 ;  /* 0x800000200c207221 */ /* 0x004fe20000000000 */
[----:B---3--:R-:W-:Y:S02]  /*0ac0*/  FADD R24, R13, -R33 ;  /* 0x800000210d187221 */ /* 0x008fe40000000000 */
[----:B------:R0:W2:Y:S01]  /*0ad0*/  LDG.E.EL R33, desc[UR4][R10.64] ;  /* 0x000000040a217981 */ /* 0x0000a2000c2e1900 */
[----:B------:R-:W-:-:S04]  /*0ae0*/  IMAD.WIDE R12, R18, 0x4, R36 ;  /* 0x00000004120c7825 */ /* 0x000fc800078e0224 */
[----:B------:R-:W-:-:S04]  /*0af0*/  IMAD.WIDE R18, R19, 0x4, R36 ;  /* 0x0000000413127825 */ /* 0x000fc800078e0224 */
[--C-:B0-----:R-:W-:Y:S02]  /*0b00*/  IMAD.WIDE R10, R21, 0x4, R36.reuse ;  /* 0x00000004150a7825 */ /* 0x101fe400078e0224 */
[----:B------:R-:W3:Y:S02]  /*0b10*/  LDG.E.EL R18, desc[UR4][R18.64] ;  /* 0x0000000412127981 */ /* 0x000ee4000c2e1900 */
[--C-:B------:R-:W-:Y:S02]  /*0b20*/  IMAD.WIDE R20, R22, 0x4, R36.reuse ;  /* 0x0000000416147825 */ /* 0x100fe400078e0224 */
[----:B------:R0:W4:Y:S02]  /*0b30*/  LDG.E.EL R22, desc[UR4][R14.64] ;  /* 0x000000040e167981 */ /* 0x000124000c2e1900 */
[----:B------:R-:W-:Y:S02]  /*0b40*/  IMAD.WIDE R36, R23, 0x4, R36 ;  /* 0x0000000417247825 */ /* 0x000fe400078e0224 */
[----:B------:R1:W5:Y:S02]  /*0b50*/  LDG.E.EL R23, desc[UR4][R12.64] ;  /* 0x000000040c177981 */ /* 0x000364000c2e1900 */
[----:B------:R-:W-:-:S02]  /*0b60*/  FFMA R35, R9, R17, 9.9999997473787516356e-06 ;  /* 0x3727c5ac09237423 */ /* 0x000fc40000000011 */
[----:B------:R-:W2:Y:S01]  /*0b70*/  LDG.E.EL R19, desc[UR4][R10.64] ;  /* 0x000000040a137981 */ /* 0x000ea2000c2e1900 */
[----:B0-----:R-:W0:Y:S03]  /*0b80*/  LDC.64 R14, c[0x0][0x230] ;  /* 0x00008c00ff0e7b82 */ /* 0x001e260000000a00 */
[----:B------:R-:W2:Y:S05]  /*0b90*/  LDG.E.EL R20, desc[UR4][R20.64] ;  /* 0x0000000414147981 */ /* 0x000eaa000c2e1900 */
[----:B-1----:R-:W1:Y:S01]  /*0ba0*/  LDC.64 R12, c[0x0][0x238] ;  /* 0x00008e00ff0c7b82 */ /* 0x002e620000000a00 */
[----:B------:R-:W0:Y:S01]  /*0bb0*/  MUFU.RSQ R34, R35 ;  /* 0x0000002300227308 */ /* 0x000e220000001400 */
[----:B------:R0:W2:Y:S06]  /*0bc0*/  LDG.E.EL R21, desc[UR4][R36.64] ;  /* 0x0000000424157981 */ /* 0x0000ac000c2e1900 */
[----:B0-----:R-:W0:Y:S01]  /*0bd0*/  LDC.64 R36, c[0x0][0x258] ;  /* 0x00009600ff247b82 */ /* 0x001e220000000a00 */
[----:B------:R-:W-:-:S04]  /*0be0*/  IMAD.WIDE R10, R16, 0x4, R14 ;  /* 0x00000004100a7825 */ /* 0x000fc800078e020e */
[----:B------:R-:W-:Y:S02]  /*0bf0*/  FMUL R34, R34, R8 ;  /* 0x0000000822227220 */ /* 0x000fe40000400000 */
[----:B------:R-:W3:Y:S01]  /*0c00*/  LDG.E.EL.128 R8, desc[UR4][R10.64] ;  /* 0x000000040a087981 */ /* 0x000ee2000c2e1d00 */
[----:B-1----:R-:W-:-:S06]  /*0c10*/  IMAD.WIDE R12, R16, 0x4, R12 ;  /* 0x00000004100c7825 */ /* 0x002fcc00078e020c */
[----:B------:R-:W3:Y:S01]  /*0c20*/  LDG.E.EL.128 R12, desc[UR4][R12.64] ;  /* 0x000000040c0c7981 */ /* 0x000ee2000c2e1d00 */
[----:B0-----:R-:W-:-:S04]  /*0c30*/  IMAD.WIDE R36, R16, 0x4, R36 ;  /* 0x0000000410247825 */ /* 0x001fc800078e0224 */
[-C--:B----4-:R-:W-:Y:S01]  /*0c40*/  FFMA R22, R22, R17.reuse, 9.9999997473787516356e-06 ;  /* 0x3727c5ac16167423 */ /* 0x090fe20000000011 */
[----:B-----5:R-:W-:-:S05]  /*0c50*/  FFMA R35, R23, R17, 9.9999997473787516356e-06 ;  /* 0x3727c5ac17237423 */ /* 0x020fca0000000011 */
[----:B------:R-:W0:Y:S08]  /*0c60*/  MUFU.RSQ R22, R22 ;  /* 0x0000001600167308 */ /* 0x000e300000001400 */
[----:B------:R-:W1:Y:S01]  /*0c70*/  MUFU.RSQ R23, R35 ;  /* 0x0000002300177308 */ /* 0x000e620000001400 */
[----:B0-----:R-:W-:Y:S01]  /*0c80*/  FMUL R29, R22, R29 ;  /* 0x0000001d161d7220 */ /* 0x001fe20000400000 */
[----:B-1----:R-:W-:-:S02]  /*0c90*/  FMUL R30, R23, R30 ;  /* 0x0000001e171e7220 */ /* 0x002fc40000400000 */
[----:B------:R-:W0:Y:S01]  /*0ca0*/  LDC.64 R22, c[0x0][0x260] ;  /* 0x00009800ff167b82 */ /* 0x000e220000000a00 */
[-C--:B--2---:R-:W-:Y:S01]  /*0cb0*/  FFMA R33, R33, R17.reuse, 9.9999997473787516356e-06 ;  /* 0x3727c5ac21217423 */ /* 0x084fe20000000011 */
[----:B---3--:R-:W-:-:S05]  /*0cc0*/  FFMA R18, R18, R17, 9.9999997473787516356e-06 ;  /* 0x3727c5ac12127423 */ /* 0x008fca0000000011 */
[----:B------:R-:W1:Y:S08]  /*0cd0*/  MUFU.RSQ R33, R33 ;  /* 0x0000002100217308 */ /* 0x000e700000001400 */
[----:B------:R-:W2:Y:S01]  /*0ce0*/  MUFU.RSQ R18, R18 ;  /* 0x0000001200127308 */ /* 0x000ea20000001400 */
[C-C-:B------:R-:W-:Y:S01]  /*0cf0*/  FFMA R26, R8.reuse, R26, R12.reuse ;  /* 0x0000001a081a7223 */ /* 0x140fe2000000000c */
[----:B------:R-:W-:Y:S01]  /*0d00*/  FFMA R27, R8, R27, R12 ;  /* 0x0000001b081b7223 */ /* 0x000fe2000000000c */
[----:B------:R-:W-:Y:S01]  /*0d10*/  FFMA R8, R19, R17, 9.9999997473787516356e-06 ;  /* 0x3727c5ac13087423 */ /* 0x000fe20000000011 */
[----:B0-----:R-:W-:-:S04]  /*0d20*/  IMAD.WIDE R22, R16, 0x4, R22 ;  /* 0x0000000410167825 */ /* 0x001fc800078e0216 */
[----:B-1----:R-:W-:Y:S01]  /*0d30*/  FMUL R32, R33, R32 ;  /* 0x0000002021207220 */ /* 0x002fe20000400000 */
[-C--:B------:R-:W-:Y:S01]  /*0d40*/  FFMA R12, R20, R17.reuse, 9.9999997473787516356e-06 ;  /* 0x3727c5ac140c7423 */ /* 0x080fe20000000011 */
[----:B------:R-:W-:Y:S01]  /*0d50*/  FFMA R33, R21, R17, 9.9999997473787516356e-06 ;  /* 0x3727c5ac15217423 */ /* 0x000fe20000000011 */
[----:B--2---:R-:W-:Y:S01]  /*0d60*/  FMUL R31, R18, R31 ;  /* 0x0000001f121f7220 */ /* 0x004fe20000400000 */
[----:B------:R-:W2:Y:S04]  /*0d70*/  LDG.E.EL.128 R20, desc[UR4][R22.64] ;  /* 0x0000000416147981 */ /* 0x000ea8000c2e1d00 */
[----:B------:R-:W2:Y:S01]  /*0d80*/  LDG.E.EL.128 R16, desc[UR4][R36.64] ;  /* 0x0000000424107981 */ /* 0x000ea2000c2e1d00 */
[----:B------:R-:W0:Y:S01]  /*0d90*/  MUFU.RSQ R35, R8 ;  /* 0x0000000800237308 */ /* 0x000e220000001400 */
[----:B------:R-:W-:-:S07]  /*0da0*/  FFMA R5, R9, R5, R13 ;  /* 0x0000000509057223 */ /* 0x000fce000000000d */
[----:B------:R-:W1:Y:S01]  /*0db0*/  MUFU.RSQ R12, R12 ;  /* 0x0000000c000c7308 */ /* 0x000e620000001400 */
[----:B0-----:R-:W-:-:S07]  /*0dc0*/  FMUL R24, R35, R24 ;  /* 0x0000001823187220 */ /* 0x001fce0000400000 */
[----:B------:R-:W0:Y:S01]  /*0dd0*/  MUFU.RSQ R33, R33 ;  /* 0x0000002100217308 */ /* 0x000e220000001400 */
[----:B------:R-:W-:Y:S01]  /*0de0*/  FFMA R35, R9, R2, R13 ;  /* 0x0000000209237223 */ /* 0x000fe2000000000d */
[--C-:B------:R-:W-:Y:S02]  /*0df0*/  FFMA R9, R10, R3, R14.reuse ;  /* 0x000000030a097223 */ /* 0x100fe4000000000e */
[----:B------:R-:W3:Y:S01]  /*0e00*/  LDC.64 R2, c[0x0][0x210] ;  /* 0x00008400ff027b82 */ /* 0x000ee20000000a00 */
[C-C-:B------:R-:W-:Y:S01]  /*0e10*/  FFMA R4, R11.reuse, R4, R15.reuse ;  /* 0x000000040b047223 */ /* 0x140fe2000000000f */
[----:B------:R-:W-:Y:S01]  /*0e20*/  FFMA R7, R11, R7, R15 ;  /* 0x000000070b077223 */ /* 0x000fe2000000000f */
[----:B-1----:R-:W-:Y:S01]  /*0e30*/  FMUL R25, R12, R25 ;  /* 0x000000190c197220 */ /* 0x002fe20000400000 */
[----:B------:R-:W-:Y:S01]  /*0e40*/  FFMA R6, R10, R6, R14 ;  /* 0x000000060a067223 */ /* 0x000fe2000000000e */
[----:B0-----:R-:W-:Y:S01]  /*0e50*/  FMUL R28, R33, R28 ;  /* 0x0000001c211c7220 */ /* 0x001fe20000400000 */
[----:B---3--:R-:W-:-:S04]  /*0e60*/  IMAD.WIDE R2, R0, 0x4, R2 ;  /* 0x0000000400027825 */ /* 0x008fc800078e0202 */
[----:B--2---:R-:W-:Y:S01]  /*0e70*/  FFMA R11, R16, R34, R20 ;  /* 0x00000022100b7223 */ /* 0x004fe20000000014 */
[----:B------:R-:W-:Y:S01]  /*0e80*/  FFMA R31, R19, R31, R23 ;  /* 0x0000001f131f7223 */ /* 0x000fe20000000017 */
[----:B------:R-:W-:Y:S01]  /*0e90*/  FFMA R30, R18, R30, R22 ;  /* 0x0000001e121e7223 */ /* 0x000fe20000000016 */
[----:B------:R-:W-:Y:S01]  /*0ea0*/  FFMA R32, R16, R32, R20 ;  /* 0x0000002010207223 */ /* 0x000fe20000000014 */
[C-C-:B------:R-:W-:Y:S01]  /*0eb0*/  FFMA R8, R17.reuse, R29, R21.reuse ;  /* 0x0000001d11087223 */ /* 0x140fe20000000015 */
[----:B------:R-:W-:Y:S01]  /*0ec0*/  FSETP.GEU.AND P6, PT, R26, -R11, PT ;  /* 0x8000000b1a00720b */ /* 0x000fe20003fce000 */
[----:B------:R-:W-:Y:S01]  /*0ed0*/  FFMA R24, R17, R24, R21 ;  /* 0x0000001811187223 */ /* 0x000fe20000000015 */
[----:B------:R-:W-:Y:S01]  /*0ee0*/  FADD R11, R11, R26 ;  /* 0x0000001a0b0b7221 */ /* 0x000fe20000000000 */
[----:B------:R-:W-:Y:S01]  /*0ef0*/  FFMA R25, R18, R25, R22 ;  /* 0x0000001912197223 */ /* 0x000fe20000000016 */
[----:B------:R-:W-:Y:S01]  /*0f00*/  FFMA R28, R19, R28, R23 ;  /* 0x0000001c131c7223 */ /* 0x000fe20000000017 */
[----:B------:R-:W-:Y:S01]  /*0f10*/  FSETP.GEU.AND P2, PT, R4, -R31, PT ;  /* 0x8000001f0400720b */ /* 0x000fe20003f4e000 */
[----:B------:R-:W-:Y:S01]  /*0f20*/  FADD R31, R31, R4 ;  /* 0x000000041f1f7221 */ /* 0x000fe20000000000 */
        /* <DEDUP_REMOVED lines=8> */
[----:B------:R-:W-:Y:S01]  /*0fb0*/  FSEL R4, R11, RZ, P6 ;  /* 0x000000ff0b047208 */ /* 0x000fe20003000000 */
[----:B------:R-:W-:Y:S01]  /*0fc0*/  FADD R10, R25, R6 ;  /* 0x00000006190a7221 */ /* 0x000fe20000000000 */
[----:B------:R-:W-:Y:S01]  /*0fd0*/  FADD R11, R28, R7 ;  /* 0x000000071c0b7221 */ /* 0x000fe20000000000 */
[----:B------:R-:W-:-:S02]  /*0fe0*/  FSETP.GEU.AND P0, PT, R6, -R25, PT ;  /* 0x800000190600720b */ /* 0x000fc40003f0e000 */
[----:B------:R-:W-:Y:S02]  /*0ff0*/  FSETP.GEU.AND P6, PT, R7, -R28, PT ;  /* 0x8000001c0700720b */ /* 0x000fe40003fce000 */
[----:B------:R-:W-:Y:S02]  /*1000*/  FSEL R6, R9, RZ, P3 ;  /* 0x000000ff09067208 */ /* 0x000fe40001800000 */
[----:B------:R-:W-:Y:S02]  /*1010*/  FSEL R8, R27, RZ, P5 ;  /* 0x000000ff1b087208 */ /* 0x000fe40002800000 */
[----:B------:R-:W-:Y:S02]  /*1020*/  FSEL R5, R35, RZ, P4 ;  /* 0x000000ff23057208 */ /* 0x000fe40002000000 */
[----:B------:R-:W-:Y:S02]  /*1030*/  FSEL R7, R31, RZ, P2 ;  /* 0x000000ff1f077208 */ /* 0x000fe40001000000 */
[----:B------:R-:W-:-:S02]  /*1040*/  FSEL R9, R24, RZ, P1 ;  /* 0x000000ff18097208 */ /* 0x000fc40000800000 */
[----:B------:R-:W-:Y:S02]  /*1050*/  FSEL R10, R10, RZ, P0 ;  /* 0x000000ff0a0a7208 */ /* 0x000fe40000000000 */
[----:B------:R-:W-:Y:S01]  /*1060*/  FSEL R11, R11, RZ, P6 ;  /* 0x000000ff0b0b7208 */ /* 0x000fe20003000000 */
[----:B------:R-:W-:Y:S04]  /*1070*/  STG.E.128 desc[UR4][R2.64], R4 ;  /* 0x0000000402007986 */ /* 0x000fe8000c101d04 */
[----:B------:R-:W-:Y:S01]  /*1080*/  STG.E.128 desc[UR4][R2.64+0x800], R8 ;  /* 0x0008000802007986 */ /* 0x000fe2000c101d04 */
[----:B------:R-:W-:Y:S05]  /*1090*/  EXIT ;  /* 0x000000000000794d */ /* 0x000fea0003800000 */
.L_x_0:
[----:B------:R-:W-:-:S00]  /*10a0*/  BRA `(.L_x_0) ;  /* 0xfffffffc00fc7947 */ /* 0x000fc0000383ffff */
[----:B------:R-:W-:-:S00]  /*10b0*/  NOP ;  /* 0x0000000000007918 */ /* 0x000fc00000000000 */
        /* <DEDUP_REMOVED lines=12> */
.L_x_1:


//--------------------- .nv.global.init           --------------------------
	.section	.nv.global.init,"aw",@progbits
.nv.global.init:
	.type		_$_str,@object
	.size		_$_str,(.L_0 - _$_str)
_$_str:
        /*0000*/ 	.byte	0x5f, 0x5f, 0x43, 0x55, 0x44, 0x41, 0x5f, 0x46, 0x54, 0x5a, 0x00
.L_0:


//--------------------- .nv.constant0.triton_poi_fused_add_native_group_norm_relu_22 --------------------------
	.section	.nv.constant0.triton_poi_fused_add_native_group_norm_relu_22,"a",@progbits
	.sectionflags	@""
	.align	4
.nv.constant0.triton_poi_fused_add_native_group_norm_relu_22:
	.zero		620
